	.headerflags	@"EF_CUDA_TEXMODE_UNIFIED EF_CUDA_64BIT_ADDRESS EF_CUDA_SM86 EF_CUDA_VIRTUAL_SM(EF_CUDA_SM86)"
	.elftype	@"ET_EXEC"


//--------------------- .nv.info                  --------------------------
	.section	.nv.info,"",@"SHT_CUDA_INFO"
	.align	4


	//----- nvinfo : EIATTR_REGCOUNT
	.align		4
        /*0000*/ 	.byte	0x04, 0x2f
        /*0002*/ 	.short	(.L_1 - .L_0)
	.align		4
.L_0:
        /*0004*/ 	.word	index@(triton_mm)
        /*0008*/ 	.word	0x0000004e


	//----- nvinfo : EIATTR_MIN_STACK_SIZE
	.align		4
.L_1:
        /*000c*/ 	.byte	0x04, 0x12
        /*000e*/ 	.short	(.L_3 - .L_2)
	.align		4
.L_2:
        /*0010*/ 	.word	index@(triton_mm)
        /*0014*/ 	.word	0x00000000


	//----- nvinfo : EIATTR_FRAME_SIZE
	.align		4
.L_3:
        /*0018*/ 	.byte	0x04, 0x11
        /*001a*/ 	.short	(.L_5 - .L_4)
	.align		4
.L_4:
        /*001c*/ 	.word	index@(triton_mm)
        /*0020*/ 	.word	0x00000000


	//----- nvinfo : EIATTR_MIN_STACK_SIZE
	.align		4
.L_5:
        /*0024*/ 	.byte	0x04, 0x12
        /*0026*/ 	.short	(.L_7 - .L_6)
	.align		4
.L_6:
        /*0028*/ 	.word	index@(triton_mm)
        /*002c*/ 	.word	0x00000000
.L_7:


//--------------------- .nv.info.triton_mm        --------------------------
	.section	.nv.info.triton_mm,"",@"SHT_CUDA_INFO"
	.sectionflags	@""
	.align	4


	//----- nvinfo : EIATTR_CUDA_API_VERSION
	.align		4
        /*0000*/ 	.byte	0x04, 0x37
        /*0002*/ 	.short	(.L_9 - .L_8)
.L_8:
        /*0004*/ 	.word	0x0000007c


	//----- nvinfo : EIATTR_SW2861232_WAR
	.align		4
.L_9:
        /*0008*/ 	.byte	0x01, 0x35
	.zero		2


	//----- nvinfo : EIATTR_PARAM_CBANK
	.align		4
        /*000c*/ 	.byte	0x04, 0x0a
        /*000e*/ 	.short	(.L_11 - .L_10)
	.align		4
.L_10:
        /*0010*/ 	.word	index@(.nv.constant0.triton_mm)
        /*0014*/ 	.short	0x0160
        /*0016*/ 	.short	0x0020


	//----- nvinfo : EIATTR_CBANK_PARAM_SIZE
	.align		4
.L_11:
        /*0018*/ 	.byte	0x03, 0x19
        /*001a*/ 	.short	0x0020


	//----- nvinfo : EIATTR_KPARAM_INFO
	.align		4
        /*001c*/ 	.byte	0x04, 0x17
        /*001e*/ 	.short	(.L_13 - .L_12)
.L_12:
        /*0020*/ 	.word	0x00000000
        /*0024*/ 	.short	0x0003
        /*0026*/ 	.short	0x0018
        /*0028*/ 	.byte	0x00, 0xf4, 0x21, 0x00


	//----- nvinfo : EIATTR_KPARAM_INFO
	.align		4
.L_13:
        /*002c*/ 	.byte	0x04, 0x17
        /*002e*/ 	.short	(.L_15 - .L_14)
.L_14:
        /*0030*/ 	.word	0x00000000
        /*0034*/ 	.short	0x0002
        /*0036*/ 	.short	0x0010
        /*0038*/ 	.byte	0x00, 0xf4, 0x21, 0x00


	//----- nvinfo : EIATTR_KPARAM_INFO
	.align		4
.L_15:
        /*003c*/ 	.byte	0x04, 0x17
        /*003e*/ 	.short	(.L_17 - .L_16)
.L_16:
        /*0040*/ 	.word	0x00000000
        /*0044*/ 	.short	0x0001
        /*0046*/ 	.short	0x0008
        /*0048*/ 	.byte	0x00, 0xf4, 0x21, 0x00


	//----- nvinfo : EIATTR_KPARAM_INFO
	.align		4
.L_17:
        /*004c*/ 	.byte	0x04, 0x17
        /*004e*/ 	.short	(.L_19 - .L_18)
.L_18:
        /*0050*/ 	.word	0x00000000
        /*0054*/ 	.short	0x0000
        /*0056*/ 	.short	0x0000
        /*0058*/ 	.byte	0x00, 0xf4, 0x21, 0x00


	//----- nvinfo : EIATTR_MAXREG_COUNT
	.align		4
.L_19:
        /*005c*/ 	.byte	0x03, 0x1b
        /*005e*/ 	.short	0x00ff


	//----- nvinfo : EIATTR_EXIT_INSTR_OFFSETS
	.align		4
        /*0060*/ 	.byte	0x04, 0x1c
        /*0062*/ 	.short	(.L_21 - .L_20)


	//   ....[0]....
.L_20:
        /*0064*/ 	.word	0x000044c0


	//   ....[1]....
        /*0068*/ 	.word	0x00004510


	//----- nvinfo : EIATTR_REQNTID
	.align		4
.L_21:
        /*006c*/ 	.byte	0x04, 0x10
        /*006e*/ 	.short	(.L_23 - .L_22)
.L_22:
        /*0070*/ 	.word	0x00000100
        /*0074*/ 	.word	0x00000001
        /*0078*/ 	.word	0x00000001
.L_23:


//--------------------- .nv.callgraph             --------------------------
	.section	.nv.callgraph,"",@"SHT_CUDA_CALLGRAPH"
	.align	4
	.sectionentsize	8
	.align		4
        /*0000*/ 	.word	0x00000000
	.align		4
        /*0004*/ 	.word	0xffffffff
	.align		4
        /*0008*/ 	.word	0x00000000
	.align		4
        /*000c*/ 	.word	0xfffffffe
	.align		4
        /*0010*/ 	.word	0x00000000
	.align		4
        /*0014*/ 	.word	0xfffffffd
	.align		4
        /*0018*/ 	.word	0x00000000
	.align		4
        /*001c*/ 	.word	0xfffffffc


//--------------------- .nv.rel.action            --------------------------
	.section	.nv.rel.action,"",@"SHT_CUDA_RELOCINFO"
	.align	8
	.sectionentsize	8
        /*0000*/ 	.byte	0x73, 0x00, 0x00, 0x00, 0x00, 0x00, 0x00, 0x00, 0x00, 0x00, 0x00, 0x11, 0x25, 0x00, 0x05, 0x36


//--------------------- .nv.constant0.triton_mm   --------------------------
	.section	.nv.constant0.triton_mm,"a",@progbits
	.sectionflags	@""
	.align	4
.nv.constant0.triton_mm:
	.zero		384


//--------------------- .text.triton_mm           --------------------------
	.section	.text.triton_mm,"ax",@progbits
	.sectionflags	@"SHF_BARRIERS=1"
	.sectioninfo	@"SHI_REGISTERS=78"
	.align	128
        .global         triton_mm
        .type           triton_mm,@function
        .size           triton_mm,(.L_x_1 - triton_mm)
        .other          triton_mm,@"STO_CUDA_ENTRY STV_DEFAULT"
triton_mm:
.text.triton_mm:
[----:B------:R-:W-:Y:S02]  /*0000*/  IMAD.MOV.U32 R1, RZ, RZ, c[0x0][0x28] ;  /* 0x00000a00ff017624 */ /* 0x000fe400078e00ff */
[----:B------:R-:W1:Y:S01]  /*0010*/  S2R R10, SR_CTAID.X ;  /* 0x00000000000a7919 */ /* 0x000e620000002500 */
[----:B------:R-:W-:Y:S01]  /*0020*/  IMAD.MOV.U32 R2, RZ, RZ, -0x8 ;  /* 0xfffffff8ff027424 */ /* 0x000fe200078e00ff */
[----:B------:R-:W-:Y:S01]  /*0030*/  ULDC.64 UR4, c[0x0][0x118] ;  /* 0x0000460000047ab9 */ /* 0x000fe20000000a00 */
[----:B-1----:R-:W-:-:S05]  /*0040*/  IMAD.HI R0, R10, 0x2aaaaaab, RZ ;  /* 0x2aaaaaab0a007827 */ /* 0x002fca00078e02ff */
[----:B------:R-:W-:-:S04]  /*0050*/  SHF.R.U32.HI R3, RZ, 0x1f, R0 ;  /* 0x0000001fff037819 */ /* 0x000fc80000011600 */
[----:B------:R-:W-:-:S05]  /*0060*/  LEA.HI.SX32 R5, R0, R3, 0x1d ;  /* 0x0000000300057211 */ /* 0x000fca00078feaff */
[C---:B------:R-:W-:Y:S02]  /*0070*/  IMAD R0, R5.reuse, R2, 0x2 ;  /* 0x0000000205007424 */ /* 0x040fe400078e0202 */
[----:B------:R-:W-:-:S03]  /*0080*/  IMAD R7, R5, -0x30, R10 ;  /* 0xffffffd005077824 */ /* 0x000fc600078e020a */
[----:B------:R-:W-:Y:S02]  /*0090*/  IMNMX R4, R0, 0x8, PT ;  /* 0x0000000800047817 */ /* 0x000fe40003800200 */
[----:B------:R-:W-:Y:S02]  /*00a0*/  IABS R6, R7 ;  /* 0x0000000700067213 */ /* 0x000fe40000000000 */
[-C--:B------:R-:W-:Y:S02]  /*00b0*/  IABS R12, R4.reuse ;  /* 0x00000004000c7213 */ /* 0x080fe40000000000 */
[-C--:B------:R-:W-:Y:S02]  /*00c0*/  IABS R8, R4.reuse ;  /* 0x0000000400087213 */ /* 0x080fe40000000000 */
[----:B------:R-:W1:Y:S01]  /*00d0*/  I2F.RP R0, R12 ;  /* 0x0000000c00007306 */ /* 0x000e620000209400 */
[----:B------:R-:W-:-:S04]  /*00e0*/  LOP3.LUT R7, R7, R4, RZ, 0x3c, !PT ;  /* 0x0000000407077212 */ /* 0x000fc800078e3cff */
[----:B------:R-:W-:-:S03]  /*00f0*/  ISETP.GE.AND P1, PT, R7, RZ, PT ;  /* 0x000000ff0700720c */ /* 0x000fc60003f26270 */
[----:B-1----:R-:W1:Y:S02]  /*0100*/  MUFU.RCP R0, R0 ;  /* 0x0000000000007308 */ /* 0x002e640000001000 */
[----:B-1----:R-:W-:Y:S02]  /*0110*/  IADD3 R2, R0, 0xffffffe, RZ ;  /* 0x0ffffffe00027810 */ /* 0x002fe40007ffe0ff */
[----:B------:R-:W1:Y:S04]  /*0120*/  S2R R0, SR_TID.X ;  /* 0x0000000000007919 */ /* 0x000e680000002100 */
[----:B------:R2:W3:Y:S02]  /*0130*/  F2I.FTZ.U32.TRUNC.NTZ R3, R2 ;  /* 0x0000000200037305 */ /* 0x0004e4000021f000 */
[----:B--2---:R-:W-:-:S02]  /*0140*/  IMAD.MOV.U32 R2, RZ, RZ, RZ ;  /* 0x000000ffff027224 */ /* 0x004fc400078e00ff */
[----:B---3--:R-:W-:-:S04]  /*0150*/  IMAD.MOV R9, RZ, RZ, -R3 ;  /* 0x000000ffff097224 */ /* 0x008fc800078e0a03 */
[----:B------:R-:W-:-:S04]  /*0160*/  IMAD R9, R9, R12, RZ ;  /* 0x0000000c09097224 */ /* 0x000fc800078e02ff */
[----:B------:R-:W-:-:S04]  /*0170*/  IMAD.HI.U32 R3, R3, R9, R2 ;  /* 0x0000000903037227 */ /* 0x000fc800078e0002 */
[----:B------:R-:W-:Y:S01]  /*0180*/  IMAD.MOV R9, RZ, RZ, -R8 ;  /* 0x000000ffff097224 */ /* 0x000fe200078e0a08 */
[----:B------:R-:W-:Y:S01]  /*0190*/  IABS R8, R10 ;  /* 0x0000000a00087213 */ /* 0x000fe20000000000 */
[----:B------:R-:W-:-:S04]  /*01a0*/  IMAD.HI.U32 R2, R3, R6, RZ ;  /* 0x0000000603027227 */ /* 0x000fc800078e00ff */
[----:B------:R-:W-:Y:S02]  /*01b0*/  IMAD R6, R2, R9, R6 ;  /* 0x0000000902067224 */ /* 0x000fe400078e0206 */
[----:B------:R-:W-:-:S03]  /*01c0*/  IMAD.HI.U32 R3, R3, R8, RZ ;  /* 0x0000000803037227 */ /* 0x000fc600078e00ff */
[----:B------:R-:W-:Y:S01]  /*01d0*/  ISETP.GT.U32.AND P2, PT, R12, R6, PT ;  /* 0x000000060c00720c */ /* 0x000fe20003f44070 */
[----:B------:R-:W-:Y:S01]  /*01e0*/  IMAD R3, R3, R9, R8 ;  /* 0x0000000903037224 */ /* 0x000fe200078e0208 */
[----:B-1----:R-:W-:-:S04]  /*01f0*/  SHF.R.U32.HI R9, RZ, 0x2, R0 ;  /* 0x00000002ff097819 */ /* 0x002fc80000011600 */
[----:B------:R-:W-:-:S07]  /*0200*/  SGXT.U32 R9, R9, 0x5 ;  /* 0x000000050909781a */ /* 0x000fce0000000000 */
[----:B------:R-:W-:Y:S01]  /*0210*/  @!P2 IMAD.IADD R6, R6, 0x1, -R12 ;  /* 0x000000010606a824 */ /* 0x000fe200078e0a0c */
[----:B------:R-:W-:Y:S02]  /*0220*/  @!P2 IADD3 R2, R2, 0x1, RZ ;  /* 0x000000010202a810 */ /* 0x000fe40007ffe0ff */
[----:B------:R-:W-:Y:S02]  /*0230*/  ISETP.GT.U32.AND P2, PT, R12, R3, PT ;  /* 0x000000030c00720c */ /* 0x000fe40003f44070 */
[----:B------:R-:W-:Y:S02]  /*0240*/  ISETP.GE.U32.AND P0, PT, R6, R12, PT ;  /* 0x0000000c0600720c */ /* 0x000fe40003f06070 */
[----:B------:R-:W-:-:S04]  /*0250*/  LOP3.LUT R6, R0, 0x80, RZ, 0xc0, !PT ;  /* 0x0000008000067812 */ /* 0x000fc800078ec0ff */
[----:B------:R-:W-:-:S04]  /*0260*/  SHF.R.U32.HI R8, RZ, 0x2, R6 ;  /* 0x00000002ff087819 */ /* 0x000fc80000011606 */
[----:B------:R-:W-:Y:S01]  /*0270*/  LOP3.LUT R9, R9, R8, RZ, 0xfc, !PT ;  /* 0x0000000809097212 */ /* 0x000fe200078efcff */
[----:B------:R-:W-:Y:S01]  /*0280*/  @!P2 IMAD.IADD R3, R3, 0x1, -R12 ;  /* 0x000000010303a824 */ /* 0x000fe200078e0a0c */
[----:B------:R-:W-:Y:S02]  /*0290*/  ISETP.GE.AND P2, PT, R10, RZ, PT ;  /* 0x000000ff0a00720c */ /* 0x000fe40003f46270 */
[----:B------:R-:W-:Y:S02]  /*02a0*/  @P0 IADD3 R2, R2, 0x1, RZ ;  /* 0x0000000102020810 */ /* 0x000fe40007ffe0ff */
[----:B------:R-:W-:-:S03]  /*02b0*/  ISETP.NE.AND P0, PT, R4, RZ, PT ;  /* 0x000000ff0400720c */ /* 0x000fc60003f05270 */
[----:B------:R-:W-:Y:S01]  /*02c0*/  IMAD.MOV.U32 R7, RZ, RZ, R2 ;  /* 0x000000ffff077224 */ /* 0x000fe200078e0002 */
[----:B------:R-:W-:-:S03]  /*02d0*/  LOP3.LUT R2, RZ, R4, RZ, 0x33, !PT ;  /* 0x00000004ff027212 */ /* 0x000fc600078e33ff */
[----:B------:R-:W-:Y:S01]  /*02e0*/  @!P1 IMAD.MOV R7, RZ, RZ, -R7 ;  /* 0x000000ffff079224 */ /* 0x000fe200078e0a07 */
[----:B------:R-:W-:-:S04]  /*02f0*/  ISETP.GT.U32.AND P1, PT, R12, R3, PT ;  /* 0x000000030c00720c */ /* 0x000fc80003f24070 */
[----:B------:R-:W-:-:S05]  /*0300*/  SEL R4, R2, R7, !P0 ;  /* 0x0000000702047207 */ /* 0x000fca0004000000 */
[----:B------:R-:W-:-:S04]  /*0310*/  IMAD.SHL.U32 R4, R4, 0x80, RZ ;  /* 0x0000008004047824 */ /* 0x000fc800078e00ff */
[----:B------:R-:W-:Y:S01]  /*0320*/  @!P1 IMAD.IADD R3, R3, 0x1, -R12 ;  /* 0x0000000103039824 */ /* 0x000fe200078e0a0c */
[C---:B------:R-:W-:Y:S02]  /*0330*/  LOP3.LUT R7, R4.reuse, R9, RZ, 0xfc, !PT ;  /* 0x0000000904077212 */ /* 0x040fe400078efcff */
[----:B------:R-:W-:Y:S01]  /*0340*/  LOP3.LUT R11, R4, 0x40, R9, 0xfe, !PT ;  /* 0x00000040040b7812 */ /* 0x000fe200078efe09 */
[----:B------:R-:W-:Y:S01]  /*0350*/  @!P2 IMAD.MOV R3, RZ, RZ, -R3 ;  /* 0x000000ffff03a224 */ /* 0x000fe200078e0a03 */
[----:B------:R-:W-:Y:S02]  /*0360*/  PRMT R8, R7, 0x9910, RZ ;  /* 0x0000991007087816 */ /* 0x000fe400000000ff */
[----:B------:R-:W-:Y:S02]  /*0370*/  PRMT R10, R11, 0x9910, RZ ;  /* 0x000099100b0a7816 */ /* 0x000fe400000000ff */
[----:B------:R-:W-:Y:S01]  /*0380*/  SEL R2, R2, R3, !P0 ;  /* 0x0000000302027207 */ /* 0x000fe20004000000 */
[----:B------:R-:W-:-:S02]  /*0390*/  IMAD R8, R8, 0x2aab, RZ ;  /* 0x00002aab08087824 */ /* 0x000fc400078e02ff */
[----:B------:R-:W-:Y:S02]  /*03a0*/  IMAD R10, R10, 0x2aab, RZ ;  /* 0x00002aab0a0a7824 */ /* 0x000fe400078e02ff */
[----:B------:R-:W-:Y:S01]  /*03b0*/  IMAD R64, R5, 0x8, R2 ;  /* 0x0000000805407824 */ /* 0x000fe200078e0202 */
[----:B------:R-:W-:Y:S02]  /*03c0*/  SHF.R.S32.HI R8, RZ, 0x10, R8 ;  /* 0x00000010ff087819 */ /* 0x000fe40000011408 */
[----:B------:R-:W-:Y:S01]  /*03d0*/  SHF.R.S32.HI R10, RZ, 0x10, R10 ;  /* 0x00000010ff0a7819 */ /* 0x000fe2000001140a */
[----:B------:R-:W-:Y:S01]  /*03e0*/  IMAD.SHL.U32 R64, R64, 0x40, RZ ;  /* 0x0000004040407824 */ /* 0x000fe200078e00ff */
[----:B------:R-:W-:Y:S02]  /*03f0*/  LOP3.LUT R3, R8, 0xffff, RZ, 0xc0, !PT ;  /* 0x0000ffff08037812 */ /* 0x000fe400078ec0ff */
[----:B------:R-:W-:Y:S02]  /*0400*/  LOP3.LUT R10, R10, 0xffff, RZ, 0xc0, !PT ;  /* 0x0000ffff0a0a7812 */ /* 0x000fe400078ec0ff */
[----:B------:R-:W-:-:S02]  /*0410*/  SHF.R.U32.HI R2, RZ, 0xf, R3 ;  /* 0x0000000fff027819 */ /* 0x000fc40000011603 */
[----:B------:R-:W-:Y:S02]  /*0420*/  SHF.R.U32.HI R5, RZ, 0xf, R10 ;  /* 0x0000000fff057819 */ /* 0x000fe4000001160a */
[----:B------:R-:W-:Y:S02]  /*0430*/  LEA.HI R3, R3, R2, RZ, 0x19 ;  /* 0x0000000203037211 */ /* 0x000fe400078fc8ff */
[----:B------:R-:W-:Y:S02]  /*0440*/  LEA.HI R5, R10, R5, RZ, 0x19 ;  /* 0x000000050a057211 */ /* 0x000fe400078fc8ff */
[----:B------:R-:W-:Y:S02]  /*0450*/  LOP3.LUT R2, R64, R9, RZ, 0xfc, !PT ;  /* 0x0000000940027212 */ /* 0x000fe400078efcff */
[----:B------:R-:W-:Y:S02]  /*0460*/  PRMT R10, R3, 0x9910, RZ ;  /* 0x00009910030a7816 */ /* 0x000fe400000000ff */
[----:B------:R-:W-:Y:S01]  /*0470*/  PRMT R12, R5, 0x9910, RZ ;  /* 0x00009910050c7816 */ /* 0x000fe200000000ff */
[----:B------:R-:W-:-:S04]  /*0480*/  IMAD.HI R3, R2, 0x3531dec1, RZ ;  /* 0x3531dec102037827 */ /* 0x000fc800078e02ff */
[----:B------:R-:W-:Y:S01]  /*0490*/  IMAD R10, R10, 0x300, RZ ;  /* 0x000003000a0a7824 */ /* 0x000fe200078e02ff */
[----:B------:R-:W-:Y:S01]  /*04a0*/  SHF.R.U32.HI R8, RZ, 0x1f, R3 ;  /* 0x0000001fff087819 */ /* 0x000fe20000011603 */
[----:B------:R-:W-:Y:S02]  /*04b0*/  IMAD R12, R12, 0x300, RZ ;  /* 0x000003000c0c7824 */ /* 0x000fe400078e02ff */
[----:B------:R-:W-:Y:S01]  /*04c0*/  IMAD.MOV R10, RZ, RZ, -R10 ;  /* 0x000000ffff0a7224 */ /* 0x000fe200078e0a0a */
[----:B------:R-:W-:Y:S01]  /*04d0*/  LEA.HI R5, R3, R8, RZ, 0x1c ;  /* 0x0000000803057211 */ /* 0x000fe200078fe0ff */
[----:B------:R-:W-:Y:S02]  /*04e0*/  IMAD.MOV R12, RZ, RZ, -R12 ;  /* 0x000000ffff0c7224 */ /* 0x000fe400078e0a0c */
[----:B------:R-:W-:Y:S01]  /*04f0*/  IMAD.SHL.U32 R3, R0, 0x8, RZ ;  /* 0x0000000800037824 */ /* 0x000fe200078e00ff */
[----:B------:R-:W-:Y:S01]  /*0500*/  PRMT R10, R10, 0x7710, RZ ;  /* 0x000077100a0a7816 */ /* 0x000fe200000000ff */
[----:B------:R-:W-:Y:S01]  /*0510*/  IMAD R5, R5, -0x4d, R2 ;  /* 0xffffffb305057824 */ /* 0x000fe200078e0202 */
[----:B------:R-:W-:-:S02]  /*0520*/  PRMT R12, R12, 0x7710, RZ ;  /* 0x000077100c0c7816 */ /* 0x000fc400000000ff */
[----:B------:R-:W-:Y:S01]  /*0530*/  LOP3.LUT R8, R3, 0x18, R0, 0x48, !PT ;  /* 0x0000001803087812 */ /* 0x000fe200078e4800 */
[----:B------:R-:W-:Y:S02]  /*0540*/  IMAD.IADD R7, R7, 0x1, R10 ;  /* 0x0000000107077824 */ /* 0x000fe400078e020a */
[----:B------:R-:W-:Y:S02]  /*0550*/  IMAD.IADD R11, R11, 0x1, R12 ;  /* 0x000000010b0b7824 */ /* 0x000fe400078e020c */
[----:B------:R-:W-:Y:S01]  /*0560*/  IMAD R70, R5, 0x300, RZ ;  /* 0x0000030005467824 */ /* 0x000fe200078e02ff */
[----:B------:R-:W-:Y:S01]  /*0570*/  PRMT R62, R7, 0x9910, RZ ;  /* 0x00009910073e7816 */ /* 0x000fe200000000ff */
[----:B------:R-:W-:Y:S01]  /*0580*/  IMAD.MOV.U32 R12, RZ, RZ, 0x2 ;  /* 0x00000002ff0c7424 */ /* 0x000fe200078e00ff */
[----:B------:R-:W-:Y:S01]  /*0590*/  PRMT R60, R11, 0x9910, RZ ;  /* 0x000099100b3c7816 */ /* 0x000fe200000000ff */
[----:B------:R-:W-:Y:S01]  /*05a0*/  IMAD R2, R9, 0x20, R8 ;  /* 0x0000002009027824 */ /* 0x000fe200078e0208 */
[----:B------:R-:W-:Y:S01]  /*05b0*/  LOP3.LUT R5, R70, 0x18, R3, 0xf8, !PT ;  /* 0x0000001846057812 */ /* 0x000fe200078ef803 */
[----:B------:R-:W-:Y:S01]  /*05c0*/  IMAD R62, R62, 0x300, RZ ;  /* 0x000003003e3e7824 */ /* 0x000fe200078e02ff */
[----:B------:R-:W-:Y:S01]  /*05d0*/  SHF.R.S32.HI R10, RZ, 0x1f, R70 ;  /* 0x0000001fff0a7819 */ /* 0x000fe20000011446 */
[----:B------:R-:W-:Y:S01]  /*05e0*/  IMAD R60, R60, 0x300, RZ ;  /* 0x000003003c3c7824 */ /* 0x000fe200078e02ff */
[C---:B------:R-:W-:Y:S01]  /*05f0*/  LEA R14, P0, R5.reuse, c[0x0][0x160], 0x1 ;  /* 0x00005800050e7a11 */ /* 0x040fe200078008ff */
[----:B------:R-:W-:Y:S01]  /*0600*/  IMAD.WIDE R8, R5, R12, c[0x0][0x160] ;  /* 0x0000580005087625 */ /* 0x000fe200078e020c */
[----:B------:R-:W-:-:S02]  /*0610*/  SHF.R.S32.HI R20, RZ, 0x1f, R62 ;  /* 0x0000001fff147819 */ /* 0x000fc4000001143e */
[----:B------:R-:W-:Y:S01]  /*0620*/  LEA.HI.X R15, R5, c[0x0][0x164], R10, 0x1, P0 ;  /* 0x00005900050f7a11 */ /* 0x000fe200000f0c0a */
[----:B------:R-:W-:Y:S01]  /*0630*/  IMAD.SHL.U32 R2, R2, 0x2, RZ ;  /* 0x0000000202027824 */ /* 0x000fe200078e00ff */
[--C-:B------:R-:W-:Y:S01]  /*0640*/  LOP3.LUT R5, R62, 0x18, R3.reuse, 0xf8, !PT ;  /* 0x000000183e057812 */ /* 0x100fe200078ef803 */
[----:B------:R-:W-:Y:S01]  /*0650*/  IMAD.WIDE R70, R70, 0x2, RZ ;  /* 0x0000000246467825 */ /* 0x000fe200078e02ff */
[----:B------:R-:W-:Y:S02]  /*0660*/  LOP3.LUT R7, R60, 0x18, R3, 0xf8, !PT ;  /* 0x000000183c077812 */ /* 0x000fe400078ef803 */
[----:B------:R1:W-:Y:S01]  /*0670*/  LDGSTS.E.BYPASS.128 [R2+0x6000], [R8.64] ;  /* 0x0600000008027fae */ /* 0x0003e2000b901c44 */
[CC--:B------:R-:W-:Y:S01]  /*0680*/  IMAD.WIDE R10, R5.reuse, R12.reuse, c[0x0][0x168] ;  /* 0x00005a00050a7625 */ /* 0x0c0fe200078e020c */
[----:B------:R-:W-:Y:S02]  /*0690*/  LEA R16, P0, R5, c[0x0][0x168], 0x1 ;  /* 0x00005a0005107a11 */ /* 0x000fe400078008ff */
[----:B------:R-:W0:Y:S01]  /*06a0*/  LDGDEPBAR ;  /* 0x00000000000079af */ /* 0x000e220000000000 */
[----:B------:R-:W-:Y:S01]  /*06b0*/  IMAD.WIDE R12, R7, R12, c[0x0][0x168] ;  /* 0x00005a00070c7625 */ /* 0x000fe200078e020c */
[----:B------:R-:W-:-:S02]  /*06c0*/  SHF.R.S32.HI R22, RZ, 0x1f, R60 ;  /* 0x0000001fff167819 */ /* 0x000fc4000001143c */
[----:B------:R2:W-:Y:S01]  /*06d0*/  LDGSTS.E.BYPASS.128 [R2], [R10.64] ;  /* 0x000000000a027fae */ /* 0x0005e2000b901c44 */
[----:B------:R-:W-:Y:S01]  /*06e0*/  LEA R18, P1, R7, c[0x0][0x168], 0x1 ;  /* 0x00005a0007127a11 */ /* 0x000fe200078208ff */
[----:B------:R-:W-:Y:S01]  /*06f0*/  IMAD.WIDE R62, R62, 0x2, RZ ;  /* 0x000000023e3e7825 */ /* 0x000fe200078e02ff */
[----:B------:R-:W-:Y:S01]  /*0700*/  LEA.HI.X R17, R5, c[0x0][0x16c], R20, 0x1, P0 ;  /* 0x00005b0005117a11 */ /* 0x000fe200000f0c14 */
[----:B------:R3:W-:Y:S01]  /*0710*/  LDGSTS.E.BYPASS.128 [R2+0x1000], [R12.64] ;  /* 0x010000000c027fae */ /* 0x0007e2000b901c44 */
[----:B------:R-:W-:Y:S01]  /*0720*/  LEA.HI.X R19, R7, c[0x0][0x16c], R22, 0x1, P1 ;  /* 0x00005b0007137a11 */ /* 0x000fe200008f0c16 */
[C---:B-1----:R-:W-:Y:S01]  /*0730*/  IMAD.SHL.U32 R9, R0.reuse, 0x4, RZ ;  /* 0x0000000400097824 */ /* 0x042fe200078e00ff */
[----:B------:R-:W-:Y:S01]  /*0740*/  LOP3.LUT R7, R0, 0x10, RZ, 0xc0, !PT ;  /* 0x0000001000077812 */ /* 0x000fe200078ec0ff */
[----:B------:R-:W0:Y:S01]  /*0750*/  LDGDEPBAR ;  /* 0x00000000000079af */ /* 0x000e220000000000 */
[----:B------:R-:W-:Y:S01]  /*0760*/  SHF.R.U32.HI R5, RZ, 0x2, R0 ;  /* 0x00000002ff057819 */ /* 0x000fe20000011600 */
[----:B------:R-:W-:Y:S01]  /*0770*/  IMAD.WIDE R60, R60, 0x2, RZ ;  /* 0x000000023c3c7825 */ /* 0x000fe200078e02ff */
[----:B------:R-:W-:Y:S01]  /*0780*/  SHF.R.U32.HI R8, RZ, 0x1, R7 ;  /* 0x00000001ff087819 */ /* 0x000fe20000011607 */
[----:B------:R-:W-:Y:S01]  /*0790*/  BAR.SYNC.DEFER_BLOCKING 0x0 ;  /* 0x0000000000007b1d */ /* 0x000fe20000010000 */
[----:B--2---:R-:W-:-:S02]  /*07a0*/  LOP3.LUT R11, R0, 0xf, RZ, 0xc0, !PT ;  /* 0x0000000f000b7812 */ /* 0x004fc400078ec0ff */
[----:B------:R-:W-:Y:S02]  /*07b0*/  LOP3.LUT R5, R5, 0x18, RZ, 0xc0, !PT ;  /* 0x0000001805057812 */ /* 0x000fe400078ec0ff */
[----:B------:R-:W-:Y:S02]  /*07c0*/  LEA.HI R11, R6, R11, RZ, 0x1d ;  /* 0x0000000b060b7211 */ /* 0x000fe400078fe8ff */
[--C-:B---3--:R-:W-:Y:S02]  /*07d0*/  LOP3.LUT R12, R9, 0x18, R0.reuse, 0x48, !PT ;  /* 0x00000018090c7812 */ /* 0x108fe400078e4800 */
[C-C-:B------:R-:W-:Y:S01]  /*07e0*/  LOP3.LUT R10, R8.reuse, 0x18, R9.reuse, 0x78, !PT ;  /* 0x00000018080a7812 */ /* 0x140fe200078e7809 */
[----:B------:R-:W-:Y:S01]  /*07f0*/  IMAD.SHL.U32 R11, R11, 0x20, RZ ;  /* 0x000000200b0b7824 */ /* 0x000fe200078e00ff */
[----:B------:R-:W-:Y:S02]  /*0800*/  LOP3.LUT R13, R5, 0x7, R0, 0xf8, !PT ;  /* 0x00000007050d7812 */ /* 0x000fe400078ef800 */
[----:B------:R-:W-:-:S02]  /*0810*/  LOP3.LUT R8, R8, 0x10, R9, 0xf8, !PT ;  /* 0x0000001008087812 */ /* 0x000fc400078ef809 */
[----:B------:R-:W-:Y:S01]  /*0820*/  LOP3.LUT R69, R10, R11, RZ, 0xfc, !PT ;  /* 0x0000000b0a457212 */ /* 0x000fe200078efcff */
[----:B------:R-:W-:Y:S01]  /*0830*/  IMAD R12, R13, 0x20, R12 ;  /* 0x000000200d0c7824 */ /* 0x000fe200078e020c */
[----:B------:R-:W-:Y:S02]  /*0840*/  LOP3.LUT R9, R9, 0x8, RZ, 0xc0, !PT ;  /* 0x0000000809097812 */ /* 0x000fe400078ec0ff */
[----:B------:R-:W-:Y:S01]  /*0850*/  IADD3 R13, R11, 0x400, RZ ;  /* 0x000004000b0d7810 */ /* 0x000fe20007ffe0ff */
[----:B------:R-:W-:Y:S02]  /*0860*/  IMAD.SHL.U32 R69, R69, 0x2, RZ ;  /* 0x0000000245457824 */ /* 0x000fe400078e00ff */
[----:B------:R-:W-:Y:S01]  /*0870*/  IMAD.SHL.U32 R67, R12, 0x2, RZ ;  /* 0x000000020c437824 */ /* 0x000fe200078e00ff */
[----:B------:R-:W-:Y:S01]  /*0880*/  LOP3.LUT R12, R8, 0x10, R9, 0x1e, !PT ;  /* 0x00000010080c7812 */ /* 0x000fe200078e1e09 */
[----:B------:R-:W-:Y:S01]  /*0890*/  @!PT LDS RZ, [RZ] ;  /* 0x00000000fffff984 */ /* 0x000fe20000000800 */
[----:B------:R-:W-:Y:S01]  /*08a0*/  @!PT LDS RZ, [RZ] ;  /* 0x00000000fffff984 */ /* 0x000fe20000000800 */
[----:B------:R-:W-:Y:S01]  /*08b0*/  @!PT LDS RZ, [RZ] ;  /* 0x00000000fffff984 */ /* 0x000fe20000000800 */
[----:B------:R1:W-:Y:S01]  /*08c0*/  LDGSTS.E.BYPASS.128 [R2+0x7000], [R14.64+0x40] ;  /* 0x070000400e027fae */ /* 0x0003e2000b901c44 */
[----:B------:R-:W-:-:S02]  /*08d0*/  LOP3.LUT R68, R13, R10, RZ, 0xfc, !PT ;  /* 0x0000000a0d447212 */ /* 0x000fc400078efcff */
[C---:B------:R-:W-:Y:S01]  /*08e0*/  LOP3.LUT R66, R12.reuse, R11, RZ, 0xfc, !PT ;  /* 0x0000000b0c427212 */ /* 0x040fe200078efcff */
[----:B------:R-:W0:Y:S01]  /*08f0*/  LDGDEPBAR ;  /* 0x00000000000079af */ /* 0x000e220000000000 */
[----:B------:R-:W-:Y:S01]  /*0900*/  LOP3.LUT R65, R12, R13, RZ, 0xfc, !PT ;  /* 0x0000000d0c417212 */ /* 0x000fe200078efcff */
[----:B------:R-:W-:Y:S02]  /*0910*/  IMAD.SHL.U32 R68, R68, 0x2, RZ ;  /* 0x0000000244447824 */ /* 0x000fe400078e00ff */
[----:B------:R2:W-:Y:S01]  /*0920*/  LDGSTS.E.BYPASS.128 [R2+0x2000], [R16.64+0x40] ;  /* 0x0200004010027fae */ /* 0x0005e2000b901c44 */
[----:B------:R-:W-:Y:S02]  /*0930*/  IMAD.SHL.U32 R66, R66, 0x2, RZ ;  /* 0x0000000242427824 */ /* 0x000fe400078e00ff */
[----:B------:R-:W-:Y:S01]  /*0940*/  IMAD.SHL.U32 R65, R65, 0x2, RZ ;  /* 0x0000000241417824 */ /* 0x000fe200078e00ff */
[----:B------:R2:W-:Y:S04]  /*0950*/  LDGSTS.E.BYPASS.128 [R2+0x3000], [R18.64+0x40] ;  /* 0x0300004012027fae */ /* 0x0005e8000b901c44 */
[----:B------:R-:W0:Y:S04]  /*0960*/  LDGDEPBAR ;  /* 0x00000000000079af */ /* 0x000e280000000000 */
[----:B------:R-:W-:Y:S06]  /*0970*/  BAR.SYNC.DEFER_BLOCKING 0x0 ;  /* 0x0000000000007b1d */ /* 0x000fec0000010000 */
[----:B------:R-:W-:Y:S01]  /*0980*/  @!PT LDS RZ, [RZ] ;  /* 0x00000000fffff984 */ /* 0x000fe20000000800 */
[----:B------:R-:W-:Y:S01]  /*0990*/  @!PT LDS RZ, [RZ] ;  /* 0x00000000fffff984 */ /* 0x000fe20000000800 */
[----:B------:R-:W-:Y:S01]  /*09a0*/  @!PT LDS RZ, [RZ] ;  /* 0x00000000fffff984 */ /* 0x000fe20000000800 */
[----:B------:R1:W-:Y:S04]  /*09b0*/  LDGSTS.E.BYPASS.128 [R2+0x8000], [R14.64+0x80] ;  /* 0x080000800e027fae */ /* 0x0003e8000b901c44 */
[----:B------:R-:W0:Y:S04]  /*09c0*/  LDGDEPBAR ;  /* 0x00000000000079af */ /* 0x000e280000000000 */
[----:B------:R2:W-:Y:S04]  /*09d0*/  LDGSTS.E.BYPASS.128 [R2+0x4000], [R16.64+0x80] ;  /* 0x0400008010027fae */ /* 0x0005e8000b901c44 */
[----:B------:R2:W-:Y:S04]  /*09e0*/  LDGSTS.E.BYPASS.128 [R2+0x5000], [R18.64+0x80] ;  /* 0x0500008012027fae */ /* 0x0005e8000b901c44 */
[----:B------:R-:W0:Y:S01]  /*09f0*/  LDGDEPBAR ;  /* 0x00000000000079af */ /* 0x000e220000000000 */
[----:B------:R-:W-:-:S04]  /*0a00*/  DEPBAR.LE SB0, 0x4 ;  /* 0x000081000000791a */ /* 0x000fc80000000000 */
[----:B------:R-:W-:Y:S06]  /*0a10*/  BAR.SYNC.DEFER_BLOCKING 0x0 ;  /* 0x0000000000007b1d */ /* 0x000fec0000010000 */
[----:B------:R-:W-:Y:S04]  /*0a20*/  LDSM.16.M88.4 R24, [R69+0x6000] ;  /* 0x006000004518783b */ /* 0x000fe80000000200 */
[----:B------:R-:W3:Y:S04]  /*0a30*/  LDSM.16.M88.4 R48, [R67] ;  /* 0x000000004330783b */ /* 0x000ee80000000200 */
[----:B------:R-:W4:Y:S04]  /*0a40*/  LDSM.16.M88.4 R36, [R67+0x800] ;  /* 0x000800004324783b */ /* 0x000f280000000200 */
[----:B------:R-:W4:Y:S04]  /*0a50*/  LDSM.16.M88.4 R32, [R67+0x1000] ;  /* 0x001000004320783b */ /* 0x000f280000000200 */
[----:B--2---:R-:W2:Y:S04]  /*0a60*/  LDSM.16.M88.4 R16, [R67+0x1800] ;  /* 0x001800004310783b */ /* 0x004ea80000000200 */
[----:B------:R-:W2:Y:S04]  /*0a70*/  LDSM.16.M88.4 R8, [R66+0x6000] ;  /* 0x006000004208783b */ /* 0x000ea80000000200 */
[----:B------:R-:W2:Y:S04]  /*0a80*/  LDSM.16.M88.4 R20, [R68+0x6000] ;  /* 0x006000004414783b */ /* 0x000ea80000000200 */
[----:B-1----:R-:W1:Y:S01]  /*0a90*/  LDSM.16.M88.4 R12, [R65+0x6000] ;  /* 0x00600000410c783b */ /* 0x002e620000000200 */
[C---:B---3--:R-:W-:Y:S08]  /*0aa0*/  HMMA.16816.F32.BF16 R28, R24.reuse, R48, RZ ;  /* 0x00000030181c723c */ /* 0x048ff000000418ff */
[C---:B----4-:R-:W-:Y:S08]  /*0ab0*/  HMMA.16816.F32.BF16 R40, R24.reuse, R36, RZ ;  /* 0x000000241828723c */ /* 0x050ff000000418ff */
[C---:B------:R-:W-:Y:S08]  /*0ac0*/  HMMA.16816.F32.BF16 R52, R24.reuse, R32, RZ ;  /* 0x000000201834723c */ /* 0x040ff000000418ff */
[----:B--2---:R-:W-:Y:S08]  /*0ad0*/  HMMA.16816.F32.BF16 R24, R24, R16, RZ ;  /* 0x000000101818723c */ /* 0x004ff000000418ff */
[C---:B------:R-:W-:Y:S08]  /*0ae0*/  HMMA.16816.F32.BF16 R28, R8.reuse, R50, R28 ;  /* 0x00000032081c723c */ /* 0x040ff0000004181c */
[C---:B------:R-:W-:Y:S08]  /*0af0*/  HMMA.16816.F32.BF16 R40, R8.reuse, R38, R40 ;  /* 0x000000260828723c */ /* 0x040ff00000041828 */
[C---:B------:R-:W-:Y:S08]  /*0b00*/  HMMA.16816.F32.BF16 R52, R8.reuse, R34, R52 ;  /* 0x000000220834723c */ /* 0x040ff00000041834 */
[----:B------:R-:W-:Y:S08]  /*0b10*/  HMMA.16816.F32.BF16 R8, R8, R18, R24 ;  /* 0x000000120808723c */ /* 0x000ff00000041818 */
[C---:B------:R-:W-:Y:S08]  /*0b20*/  HMMA.16816.F32.BF16 R56, R20.reuse, R48, RZ ;  /* 0x000000301438723c */ /* 0x040ff000000418ff */
[C---:B------:R-:W-:Y:S08]  /*0b30*/  HMMA.16816.F32.BF16 R44, R20.reuse, R36, RZ ;  /* 0x00000024142c723c */ /* 0x040ff000000418ff */
[C---:B------:R-:W-:Y:S08]  /*0b40*/  HMMA.16816.F32.BF16 R24, R20.reuse, R32, RZ ;  /* 0x000000201418723c */ /* 0x040ff000000418ff */
[----:B------:R-:W-:Y:S07]  /*0b50*/  HMMA.16816.F32.BF16 R20, R20, R16, RZ ;  /* 0x000000101414723c */ /* 0x000fee00000418ff */
[----:B------:R-:W-:Y:S01]  /*0b60*/  LOP3.LUT R16, R0, 0x3, RZ, 0xc0, !PT ;  /* 0x0000000300107812 */ /* 0x000fe200078ec0ff */
[----:B-1----:R-:W-:Y:S01]  /*0b70*/  HMMA.16816.F32.BF16 R48, R12, R50, R56 ;  /* 0x000000320c30723c */ /* 0x002fe20000041838 */
[----:B------:R-:W-:Y:S03]  /*0b80*/  BAR.SYNC.DEFER_BLOCKING 0x0 ;  /* 0x0000000000007b1d */ /* 0x000fe60000010000 */
[----:B------:R-:W-:-:S04]  /*0b90*/  IMAD.WIDE.U32 R16, R16, 0x10, RZ ;  /* 0x0000001010107825 */ /* 0x000fc800078e00ff */
[C---:B------:R-:W-:Y:S01]  /*0ba0*/  HMMA.16816.F32.BF16 R36, R12.reuse, R38, R44 ;  /* 0x000000260c24723c */ /* 0x040fe2000004182c */
[C---:B------:R-:W-:Y:S02]  /*0bb0*/  LOP3.LUT R70, R16.reuse, R70, RZ, 0xfc, !PT ;  /* 0x0000004610467212 */ /* 0x040fe400078efcff */
[C---:B------:R-:W-:Y:S02]  /*0bc0*/  LOP3.LUT R72, R16.reuse, R62, RZ, 0xfc, !PT ;  /* 0x0000003e10487212 */ /* 0x040fe400078efcff */
[----:B------:R-:W-:Y:S02]  /*0bd0*/  LOP3.LUT R74, R16, R60, RZ, 0xfc, !PT ;  /* 0x0000003c104a7212 */ /* 0x000fe400078efcff */
[C---:B------:R-:W-:Y:S01]  /*0be0*/  LOP3.LUT R71, R17.reuse, R71, RZ, 0xfc, !PT ;  /* 0x0000004711477212 */ /* 0x040fe200078efcff */
[----:B------:R-:W-:Y:S01]  /*0bf0*/  HMMA.16816.F32.BF16 R24, R12, R34, R24 ;  /* 0x000000220c18723c */ /* 0x000fe20000041818 */
[----:B------:R-:W-:Y:S02]  /*0c00*/  IADD3 R70, P2, R70, c[0x0][0x160], RZ ;  /* 0x0000580046467a10 */ /* 0x000fe40007f5e0ff */
[----:B------:R-:W-:-:S02]  /*0c10*/  LOP3.LUT R16, R17, R63, RZ, 0xfc, !PT ;  /* 0x0000003f11107212 */ /* 0x000fc400078efcff */
[----:B------:R-:W-:Y:S02]  /*0c20*/  IADD3 R72, P1, R72, c[0x0][0x168], RZ ;  /* 0x00005a0048487a10 */ /* 0x000fe40007f3e0ff */
[----:B------:R-:W-:Y:S02]  /*0c30*/  LOP3.LUT R60, R17, R61, RZ, 0xfc, !PT ;  /* 0x0000003d113c7212 */ /* 0x000fe400078efcff */
[----:B------:R-:W-:Y:S02]  /*0c40*/  IADD3 R74, P0, R74, c[0x0][0x168], RZ ;  /* 0x00005a004a4a7a10 */ /* 0x000fe40007f1e0ff */
[----:B------:R-:W-:Y:S02]  /*0c50*/  IADD3.X R71, R71, c[0x0][0x164], RZ, P2, !PT ;  /* 0x0000590047477a10 */ /* 0x000fe400017fe4ff */
[----:B------:R-:W-:Y:S02]  /*0c60*/  IADD3.X R73, R16, c[0x0][0x16c], RZ, P1, !PT ;  /* 0x00005b0010497a10 */ /* 0x000fe40000ffe4ff */
[----:B------:R-:W-:Y:S01]  /*0c70*/  IADD3.X R75, R60, c[0x0][0x16c], RZ, P0, !PT ;  /* 0x00005b003c4b7a10 */ /* 0x000fe200007fe4ff */
[----:B------:R-:W-:Y:S01]  /*0c80*/  @!PT LDS RZ, [RZ] ;  /* 0x00000000fffff984 */ /* 0x000fe20000000800 */
[----:B------:R-:W-:Y:S01]  /*0c90*/  @!PT LDS RZ, [RZ] ;  /* 0x00000000fffff984 */ /* 0x000fe20000000800 */
[----:B------:R-:W-:Y:S01]  /*0ca0*/  @!PT LDS RZ, [RZ] ;  /* 0x00000000fffff984 */ /* 0x000fe20000000800 */
[----:B------:R1:W-:Y:S01]  /*0cb0*/  LDGSTS.E.BYPASS.128 [R2+0x6000], [R70.64+0xc0] ;  /* 0x060000c046027fae */ /* 0x0003e2000b901c44 */
[----:B------:R-:W-:Y:S03]  /*0cc0*/  HMMA.16816.F32.BF16 R16, R12, R18, R20 ;  /* 0x000000120c10723c */ /* 0x000fe60000041814 */
[----:B------:R-:W0:Y:S04]  /*0cd0*/  LDGDEPBAR ;  /* 0x00000000000079af */ /* 0x000e280000000000 */
[----:B------:R1:W-:Y:S04]  /*0ce0*/  LDGSTS.E.BYPASS.128 [R2], [R72.64+0xc0] ;  /* 0x000000c048027fae */ /* 0x0003e8000b901c44 */
[----:B------:R1:W-:Y:S04]  /*0cf0*/  LDGSTS.E.BYPASS.128 [R2+0x1000], [R74.64+0xc0] ;  /* 0x010000c04a027fae */ /* 0x0003e8000b901c44 */
[----:B------:R-:W0:Y:S01]  /*0d00*/  LDGDEPBAR ;  /* 0x00000000000079af */ /* 0x000e220000000000 */
[----:B------:R-:W-:-:S04]  /*0d10*/  DEPBAR.LE SB0, 0x4 ;  /* 0x000081000000791a */ /* 0x000fc80000000000 */
[----:B------:R-:W-:Y:S06]  /*0d20*/  BAR.SYNC.DEFER_BLOCKING 0x0 ;  /* 0x0000000000007b1d */ /* 0x000fec0000010000 */
[----:B------:R-:W-:Y:S04]  /*0d30*/  LDSM.16.M88.4 R56, [R67+0x2000] ;  /* 0x002000004338783b */ /* 0x000fe80000000200 */
[----:B------:R-:W2:Y:S04]  /*0d40*/  LDSM.16.M88.4 R20, [R68+0x7000] ;  /* 0x007000004414783b */ /* 0x000ea80000000200 */
[----:B------:R-:W3:Y:S04]  /*0d50*/  LDSM.16.M88.4 R44, [R67+0x2800] ;  /* 0x00280000432c783b */ /* 0x000ee80000000200 */
[----:B------:R-:W4:Y:S04]  /*0d60*/  LDSM.16.M88.4 R32, [R67+0x3000] ;  /* 0x003000004320783b */ /* 0x000f280000000200 */
[----:B------:R-:W1:Y:S04]  /*0d70*/  LDSM.16.M88.4 R12, [R67+0x3800] ;  /* 0x00380000430c783b */ /* 0x000e680000000200 */
[----:B------:R-:W1:Y:S01]  /*0d80*/  LDSM.16.M88.4 R60, [R69+0x7000] ;  /* 0x00700000453c783b */ /* 0x000e620000000200 */
[C---:B--2---:R-:W-:Y:S08]  /*0d90*/  HMMA.16816.F32.BF16 R48, R20.reuse, R56, R48 ;  /* 0x000000381430723c */ /* 0x044ff00000041830 */
[C---:B---3--:R-:W-:Y:S08]  /*0da0*/  HMMA.16816.F32.BF16 R36, R20.reuse, R44, R36 ;  /* 0x0000002c1424723c */ /* 0x048ff00000041824 */
[C---:B----4-:R-:W-:Y:S08]  /*0db0*/  HMMA.16816.F32.BF16 R24, R20.reuse, R32, R24 ;  /* 0x000000201418723c */ /* 0x050ff00000041818 */
[----:B-1----:R-:W-:Y:S01]  /*0dc0*/  HMMA.16816.F32.BF16 R16, R20, R12, R16 ;  /* 0x0000000c1410723c */ /* 0x002fe20000041810 */
[----:B------:R-:W1:Y:S07]  /*0dd0*/  LDSM.16.M88.4 R20, [R66+0x7000] ;  /* 0x007000004214783b */ /* 0x000e6e0000000200 */
[C---:B------:R-:W-:Y:S08]  /*0de0*/  HMMA.16816.F32.BF16 R28, R60.reuse, R56, R28 ;  /* 0x000000383c1c723c */ /* 0x040ff0000004181c */
[C---:B------:R-:W-:Y:S08]  /*0df0*/  HMMA.16816.F32.BF16 R40, R60.reuse, R44, R40 ;  /* 0x0000002c3c28723c */ /* 0x040ff00000041828 */
[C---:B------:R-:W-:Y:S08]  /*0e00*/  HMMA.16816.F32.BF16 R52, R60.reuse, R32, R52 ;  /* 0x000000203c34723c */ /* 0x040ff00000041834 */
[----:B------:R-:W-:Y:S08]  /*0e10*/  HMMA.16816.F32.BF16 R8, R60, R12, R8 ;  /* 0x0000000c3c08723c */ /* 0x000ff00000041808 */
[C---:B-1----:R-:W-:Y:S08]  /*0e20*/  HMMA.16816.F32.BF16 R28, R20.reuse, R58, R28 ;  /* 0x0000003a141c723c */ /* 0x042ff0000004181c */
[C---:B------:R-:W-:Y:S08]  /*0e30*/  HMMA.16816.F32.BF16 R40, R20.reuse, R46, R40 ;  /* 0x0000002e1428723c */ /* 0x040ff00000041828 */
[C---:B------:R-:W-:Y:S08]  /*0e40*/  HMMA.16816.F32.BF16 R52, R20.reuse, R34, R52 ;  /* 0x000000221434723c */ /* 0x040ff00000041834 */
[----:B------:R-:W-:Y:S01]  /*0e50*/  HMMA.16816.F32.BF16 R8, R20, R14, R8 ;  /* 0x0000000e1408723c */ /* 0x000fe20000041808 */
[----:B------:R-:W1:Y:S04]  /*0e60*/  LDSM.16.M88.4 R20, [R65+0x7000] ;  /* 0x007000004114783b */ /* 0x000e680000000200 */
[----:B------:R-:W-:Y:S06]  /*0e70*/  BAR.SYNC.DEFER_BLOCKING 0x0 ;  /* 0x0000000000007b1d */ /* 0x000fec0000010000 */
[----:B------:R-:W-:Y:S01]  /*0e80*/  @!PT LDS RZ, [RZ] ;  /* 0x00000000fffff984 */ /* 0x000fe20000000800 */
[----:B------:R-:W-:Y:S01]  /*0e90*/  @!PT LDS RZ, [RZ] ;  /* 0x00000000fffff984 */ /* 0x000fe20000000800 */
[----:B------:R-:W-:Y:S01]  /*0ea0*/  @!PT LDS RZ, [RZ] ;  /* 0x00000000fffff984 */ /* 0x000fe20000000800 */
[----:B------:R2:W-:Y:S04]  /*0eb0*/  LDGSTS.E.BYPASS.128 [R2+0x7000], [R70.64+0x100] ;  /* 0x0700010046027fae */ /* 0x0005e8000b901c44 */
[----:B------:R-:W0:Y:S04]  /*0ec0*/  LDGDEPBAR ;  /* 0x00000000000079af */ /* 0x000e280000000000 */
[----:B------:R2:W-:Y:S04]  /*0ed0*/  LDGSTS.E.BYPASS.128 [R2+0x2000], [R72.64+0x100] ;  /* 0x0200010048027fae */ /* 0x0005e8000b901c44 */
[----:B------:R2:W-:Y:S01]  /*0ee0*/  LDGSTS.E.BYPASS.128 [R2+0x3000], [R74.64+0x100] ;  /* 0x030001004a027fae */ /* 0x0005e2000b901c44 */
[C---:B-1----:R-:W-:Y:S03]  /*0ef0*/  HMMA.16816.F32.BF16 R56, R20.reuse, R58, R48 ;  /* 0x0000003a1438723c */ /* 0x042fe60000041830 */
[----:B------:R-:W0:Y:S05]  /*0f00*/  LDGDEPBAR ;  /* 0x00000000000079af */ /* 0x000e2a0000000000 */
[C---:B------:R-:W-:Y:S08]  /*0f10*/  HMMA.16816.F32.BF16 R44, R20.reuse, R46, R36 ;  /* 0x0000002e142c723c */ /* 0x040ff00000041824 */
[C---:B------:R-:W-:Y:S08]  /*0f20*/  HMMA.16816.F32.BF16 R32, R20.reuse, R34, R24 ;  /* 0x000000221420723c */ /* 0x040ff00000041818 */
[----:B------:R-:W-:Y:S01]  /*0f30*/  HMMA.16816.F32.BF16 R12, R20, R14, R16 ;  /* 0x0000000e140c723c */ /* 0x000fe20000041810 */
[----:B------:R-:W-:-:S04]  /*0f40*/  DEPBAR.LE SB0, 0x4 ;  /* 0x000081000000791a */ /* 0x000fc80000000000 */
[----:B------:R-:W-:Y:S06]  /*0f50*/  BAR.SYNC.DEFER_BLOCKING 0x0 ;  /* 0x0000000000007b1d */ /* 0x000fec0000010000 */
[----:B------:R-:W-:Y:S04]  /*0f60*/  LDSM.16.M88.4 R48, [R67+0x4000] ;  /* 0x004000004330783b */ /* 0x000fe80000000200 */
[----:B------:R-:W1:Y:S04]  /*0f70*/  LDSM.16.M88.4 R20, [R68+0x8000] ;  /* 0x008000004414783b */ /* 0x000e680000000200 */
[----:B------:R-:W3:Y:S04]  /*0f80*/  LDSM.16.M88.4 R36, [R67+0x4800] ;  /* 0x004800004324783b */ /* 0x000ee80000000200 */
[----:B------:R-:W4:Y:S04]  /*0f90*/  LDSM.16.M88.4 R24, [R67+0x5000] ;  /* 0x005000004318783b */ /* 0x000f280000000200 */
[----:B------:R-:W2:Y:S04]  /*0fa0*/  LDSM.16.M88.4 R16, [R67+0x5800] ;  /* 0x005800004310783b */ /* 0x000ea80000000200 */
[----:B------:R-:W2:Y:S01]  /*0fb0*/  LDSM.16.M88.4 R60, [R69+0x8000] ;  /* 0x00800000453c783b */ /* 0x000ea20000000200 */
[C---:B-1----:R-:W-:Y:S08]  /*0fc0*/  HMMA.16816.F32.BF16 R56, R20.reuse, R48, R56 ;  /* 0x000000301438723c */ /* 0x042ff00000041838 */
[C---:B---3--:R-:W-:Y:S08]  /*0fd0*/  HMMA.16816.F32.BF16 R44, R20.reuse, R36, R44 ;  /* 0x00000024142c723c */ /* 0x048ff0000004182c */
[C---:B----4-:R-:W-:Y:S08]  /*0fe0*/  HMMA.16816.F32.BF16 R32, R20.reuse, R24, R32 ;  /* 0x000000181420723c */ /* 0x050ff00000041820 */
[----:B--2---:R-:W-:Y:S01]  /*0ff0*/  HMMA.16816.F32.BF16 R12, R20, R16, R12 ;  /* 0x00000010140c723c */ /* 0x004fe2000004180c */
        /* <DEDUP_REMOVED lines=25> */
[----:B------:R-:W-:Y:S04]  /*1190*/  LDSM.16.M88.4 R56, [R67] ;  /* 0x000000004338783b */ /* 0x000fe80000000200 */
        /* <DEDUP_REMOVED lines=25> */
[----:B------:R2:W-:Y:S04]  /*1330*/  LDGSTS.E.BYPASS.128 [R2], [R72.64+0x180] ;  /* 0x0000018048027fae */ /* 0x0005e8000b901c44 */
        /* <DEDUP_REMOVED lines=396> */
[----:B------:R-:W4:Y:S01]  /*2c00*/  LDSM.16.M88.4 R60, [R67+0x1800] ;  /* 0x00180000433c783b */ /* 0x000f220000000200 */
[-C--:B-1----:R-:W-:Y:S03]  /*2c10*/  HMMA.16816.F32.BF16 R36, R24, R12.reuse, R32 ;  /* 0x0000000c1824723c */ /* 0x082fe60000041820 */
[----:B------:R-:W1:Y:S05]  /*2c20*/  LDSM.16.M88.4 R32, [R67+0x800] ;  /* 0x000800004320783b */ /* 0x000e6a0000000200 */
[C---:B---3--:R-:W-:Y:S08]  /*2c30*/  HMMA.16816.F32.BF16 R28, R20.reuse, R12, R28 ;  /* 0x0000000c141c723c */ /* 0x048ff0000004181c */
[-C--:B----4-:R-:W-:Y:S08]  /*2c40*/  HMMA.16816.F32.BF16 R8, R20, R60.reuse, R8 ;  /* 0x0000003c1408723c */ /* 0x090ff00000041808 */
[C---:B------:R-:W-:Y:S08]  /*2c50*/  HMMA.16816.F32.BF16 R16, R24.reuse, R60, R16 ;  /* 0x0000003c1810723c */ /* 0x040ff00000041810 */
[-C--:B-1----:R-:W-:Y:S01]  /*2c60*/  HMMA.16816.F32.BF16 R48, R24, R32.reuse, R44 ;  /* 0x000000201830723c */ /* 0x082fe2000004182c */
[----:B------:R-:W1:Y:S07]  /*2c70*/  LDSM.16.M88.4 R44, [R67+0x1000] ;  /* 0x00100000432c783b */ /* 0x000e6e0000000200 */
[C---:B------:R-:W-:Y:S08]  /*2c80*/  HMMA.16816.F32.BF16 R40, R20.reuse, R32, R40 ;  /* 0x000000201428723c */ /* 0x040ff00000041828 */
[-C--:B-1----:R-:W-:Y:S01]  /*2c90*/  HMMA.16816.F32.BF16 R52, R20, R44.reuse, R52 ;  /* 0x0000002c1434723c */ /* 0x082fe20000041834 */
[----:B------:R-:W1:Y:S07]  /*2ca0*/  LDSM.16.M88.4 R20, [R66+0x6000] ;  /* 0x006000004214783b */ /* 0x000e6e0000000200 */
        /* <DEDUP_REMOVED lines=92> */
[----:B------:R-:W1:Y:S04]  /*3270*/  LDSM.16.M88.4 R12, [R67] ;  /* 0x00000000430c783b */ /* 0x000e680000000200 */
        /* <DEDUP_REMOVED lines=127> */
[----:B------:R2:W-:Y:S04]  /*3a70*/  LDGSTS.E.BYPASS.128 [R2+0x6000], [R70.64+0x600], !PT ;  /* 0x0600060046027fae */ /* 0x0005e8000f901c44 */
[----:B------:R-:W0:Y:S04]  /*3a80*/  LDGDEPBAR ;  /* 0x00000000000079af */ /* 0x000e280000000000 */
[----:B------:R2:W-:Y:S04]  /*3a90*/  LDGSTS.E.BYPASS.128 [R2], [R72.64+0x600], !PT ;  /* 0x0000060048027fae */ /* 0x0005e8000f901c44 */
[----:B------:R2:W-:Y:S01]  /*3aa0*/  LDGSTS.E.BYPASS.128 [R2+0x1000], [R74.64+0x600], !PT ;  /* 0x010006004a027fae */ /* 0x0005e2000f901c44 */
        /* <DEDUP_REMOVED lines=33> */
[----:B------:R2:W-:Y:S04]  /*3cc0*/  LDGSTS.E.BYPASS.128 [R2+0x2000], [R72.64+0x640], !PT ;  /* 0x0200064048027fae */ /* 0x0005e8000f901c44 */
        /* <DEDUP_REMOVED lines=14> */
[-C--:B-1----:R-:W-:Y:S08]  /*3db0*/  HMMA.16816.F32.BF16 R28, R16, R12.reuse, R28 ;  /* 0x0000000c101c723c */ /* 0x082ff0000004181c */
[----:B---3--:R-:W-:Y:S07]  /*3dc0*/  HMMA.16816.F32.BF16 R36, R24, R12, R36 ;  /* 0x0000000c1824723c */ /* 0x008fee0000041824 */
[C---:B------:R-:W-:Y:S01]  /*3dd0*/  IMAD.SHL.U32 R13, R0.reuse, 0x20, RZ ;  /* 0x00000020000d7824 */ /* 0x040fe200078e00ff */
[----:B----4-:R-:W-:Y:S01]  /*3de0*/  HMMA.16816.F32.BF16 R40, R16, R32, R40 ;  /* 0x000000201028723c */ /* 0x010fe20000041828 */
[----:B------:R-:W-:-:S03]  /*3df0*/  IMAD.SHL.U32 R12, R0, 0x2, RZ ;  /* 0x00000002000c7824 */ /* 0x000fc600078e00ff */
[----:B------:R-:W-:-:S04]  /*3e00*/  LOP3.LUT R13, R13, 0x180, RZ, 0xc0, !PT ;  /* 0x000001800d0d7812 */ /* 0x000fc800078ec0ff */
[----:B------:R-:W-:Y:S01]  /*3e10*/  HMMA.16816.F32.BF16 R48, R24, R32, R48 ;  /* 0x000000201830723c */ /* 0x000fe20000041830 */
[----:B------:R-:W-:Y:S02]  /*3e20*/  LOP3.LUT R12, R13, 0x6, R12, 0xf8, !PT ;  /* 0x000000060d0c7812 */ /* 0x000fe400078ef80c */
[----:B------:R-:W-:-:S03]  /*3e30*/  SHF.R.U32.HI R13, RZ, 0x4, R3 ;  /* 0x00000004ff0d7819 */ /* 0x000fc60000011603 */
[----:B------:R-:W-:Y:S01]  /*3e40*/  IMAD R7, R7, 0x20, R12 ;  /* 0x0000002007077824 */ /* 0x000fe200078e020c */
[----:B------:R-:W-:Y:S01]  /*3e50*/  LOP3.LUT R13, R13, 0x78, RZ, 0xc0, !PT ;  /* 0x000000780d0d7812 */ /* 0x000fe200078ec0ff */
[----:B--2---:R-:W-:Y:S02]  /*3e60*/  HMMA.16816.F32.BF16 R52, R16, R44, R52 ;  /* 0x0000002c1034723c */ /* 0x004fe40000041834 */
[----:B------:R-:W-:-:S05]  /*3e70*/  IMAD R12, R6, 0x10, R7 ;  /* 0x00000010060c7824 */ /* 0x000fca00078e0207 */
[----:B------:R-:W-:Y:S01]  /*3e80*/  LOP3.LUT R5, R5, R12, RZ, 0xfc, !PT ;  /* 0x0000000c05057212 */ /* 0x000fe200078efcff */
[----:B------:R-:W-:Y:S08]  /*3e90*/  HMMA.16816.F32.BF16 R56, R24, R44, R56 ;  /* 0x0000002c1838723c */ /* 0x000ff00000041838 */
[-C--:B------:R-:W-:Y:S01]  /*3ea0*/  HMMA.16816.F32.BF16 R8, R16, R60.reuse, R8 ;  /* 0x0000003c1008723c */ /* 0x080fe20000041808 */
[----:B------:R-:W1:Y:S07]  /*3eb0*/  LDSM.16.M88.4 R16, [R65+0x8000] ;  /* 0x008000004110783b */ /* 0x000e6e0000000200 */
[----:B------:R-:W-:Y:S01]  /*3ec0*/  HMMA.16816.F32.BF16 R20, R24, R60, R20 ;  /* 0x0000003c1814723c */ /* 0x000fe20000041814 */
[----:B------:R-:W2:Y:S04]  /*3ed0*/  LDSM.16.M88.4 R24, [R66+0x8000] ;  /* 0x008000004218783b */ /* 0x000ea80000000200 */
[----:B------:R-:W-:Y:S06]  /*3ee0*/  BAR.SYNC.DEFER_BLOCKING 0x0 ;  /* 0x0000000000007b1d */ /* 0x000fec0000010000 */
[----:B------:R-:W-:Y:S01]  /*3ef0*/  @!PT LDS RZ, [RZ] ;  /* 0x00000000fffff984 */ /* 0x000fe20000000800 */
[----:B------:R-:W-:Y:S01]  /*3f00*/  @!PT LDS RZ, [RZ] ;  /* 0x00000000fffff984 */ /* 0x000fe20000000800 */
[----:B------:R-:W-:Y:S01]  /*3f10*/  @!PT LDS RZ, [RZ] ;  /* 0x00000000fffff984 */ /* 0x000fe20000000800 */
[----:B------:R3:W-:Y:S04]  /*3f20*/  LDGSTS.E.BYPASS.128 [R2+0x8000], [R70.64+0x680], !PT ;  /* 0x0800068046027fae */ /* 0x0007e8000f901c44 */
[----:B------:R-:W0:Y:S01]  /*3f30*/  LDGDEPBAR ;  /* 0x00000000000079af */ /* 0x000e220000000000 */
[-C--:B-1----:R-:W-:Y:S03]  /*3f40*/  HMMA.16816.F32.BF16 R36, R16, R14.reuse, R36 ;  /* 0x0000000e1024723c */ /* 0x082fe60000041824 */
[----:B------:R3:W-:Y:S04]  /*3f50*/  LDGSTS.E.BYPASS.128 [R2+0x4000], [R72.64+0x680], !PT ;  /* 0x0400068048027fae */ /* 0x0007e8000f901c44 */
[----:B------:R3:W-:Y:S01]  /*3f60*/  LDGSTS.E.BYPASS.128 [R2+0x5000], [R74.64+0x680], !PT ;  /* 0x050006804a027fae */ /* 0x0007e2000f901c44 */
[----:B--2---:R-:W-:Y:S03]  /*3f70*/  HMMA.16816.F32.BF16 R28, R24, R14, R28 ;  /* 0x0000000e181c723c */ /* 0x004fe6000004181c */
[----:B------:R-:W0:Y:S04]  /*3f80*/  LDGDEPBAR ;  /* 0x00000000000079af */ /* 0x000e280000000000 */
[----:B------:R-:W-:Y:S01]  /*3f90*/  LOP3.LUT R14, R3, 0x7f8, RZ, 0xc0, !PT ;  /* 0x000007f8030e7812 */ /* 0x000fe200078ec0ff */
[----:B------:R-:W-:Y:S01]  /*3fa0*/  HMMA.16816.F32.BF16 R20, R16, R62, R20 ;  /* 0x0000003e1014723c */ /* 0x000fe20000041814 */
[----:B------:R-:W-:-:S02]  /*3fb0*/  LOP3.LUT R3, R4, 0x78, R3, 0xf8, !PT ;  /* 0x0000007804037812 */ /* 0x000fc400078ef803 */
[C---:B------:R-:W-:Y:S01]  /*3fc0*/  LOP3.LUT R15, R14.reuse, 0x800, RZ, 0xfc, !PT ;  /* 0x000008000e0f7812 */ /* 0x040fe200078efcff */
[----:B------:R-:W-:Y:S01]  /*3fd0*/  IMAD.IADD R6, R14, 0x1, R13 ;  /* 0x000000010e067824 */ /* 0x000fe200078e020d */
[----:B------:R-:W-:Y:S02]  /*3fe0*/  IADD3 R13, R12, 0x400, RZ ;  /* 0x000004000c0d7810 */ /* 0x000fe40007ffe0ff */
[----:B------:R-:W-:Y:S01]  /*3ff0*/  SHF.R.U32.HI R15, RZ, 0x4, R15 ;  /* 0x00000004ff0f7819 */ /* 0x000fe2000001160f */
[----:B------:R-:W-:Y:S01]  /*4000*/  HMMA.16816.F32.BF16 R40, R24, R34, R40 ;  /* 0x000000221828723c */ /* 0x000fe20000041828 */
[----:B------:R-:W-:Y:S01]  /*4010*/  SHF.R.U32.HI R13, RZ, 0x4, R13 ;  /* 0x00000004ff0d7819 */ /* 0x000fe2000001160d */
[----:B------:R-:W-:Y:S01]  /*4020*/  IMAD.SHL.U32 R6, R6, 0x2, RZ ;  /* 0x0000000206067824 */ /* 0x000fe200078e00ff */
[----:B------:R-:W-:Y:S02]  /*4030*/  LOP3.LUT R15, R15, 0xf8, RZ, 0xc0, !PT ;  /* 0x000000f80f0f7812 */ /* 0x000fe400078ec0ff */
[----:B------:R-:W-:-:S02]  /*4040*/  LEA.HI R12, R12, R5, RZ, 0x1c ;  /* 0x000000050c0c7211 */ /* 0x000fc400078fe0ff */
[----:B------:R-:W-:Y:S01]  /*4050*/  F2FP.BF16.PACK_AB R37, R37, R36 ;  /* 0x000000242525723e */ /* 0x000fe200000010ff */
[----:B------:R-:W-:Y:S01]  /*4060*/  HMMA.16816.F32.BF16 R52, R24, R46, R52 ;  /* 0x0000002e1834723c */ /* 0x000fe20000041834 */
[----:B------:R-:W-:Y:S01]  /*4070*/  IMAD.IADD R7, R14, 0x1, R15 ;  /* 0x000000010e077824 */ /* 0x000fe200078e020f */
[----:B------:R-:W-:Y:S01]  /*4080*/  LOP3.LUT R14, R13, 0xf8, RZ, 0xc0, !PT ;  /* 0x000000f80d0e7812 */ /* 0x000fe200078ec0ff */
[----:B------:R-:W-:-:S04]  /*4090*/  DEPBAR.LE SB0, 0x0 ;  /* 0x000080000000791a */ /* 0x000fc80000000000 */
[----:B------:R-:W-:Y:S01]  /*40a0*/  IMAD.IADD R14, R5, 0x1, R14 ;  /* 0x00000001050e7824 */ /* 0x000fe200078e020e */
[----:B------:R-:W-:Y:S01]  /*40b0*/  HMMA.16816.F32.BF16 R8, R24, R62, R8 ;  /* 0x0000003e1808723c */ /* 0x000fe20000041808 */
[----:B------:R-:W-:Y:S02]  /*40c0*/  F2FP.BF16.PACK_AB R29, R29, R28 ;  /* 0x0000001c1d1d723e */ /* 0x000fe400000010ff */
[----:B------:R-:W-:Y:S02]  /*40d0*/  F2FP.BF16.PACK_AB R30, R31, R30 ;  /* 0x0000001e1f1e723e */ /* 0x000fe400000010ff */
[----:B------:R-:W-:Y:S02]  /*40e0*/  F2FP.BF16.PACK_AB R38, R39, R38 ;  /* 0x000000262726723e */ /* 0x000fe400000010ff */
[----:B------:R-:W-:Y:S01]  /*40f0*/  F2FP.BF16.PACK_AB R25, R21, R20 ;  /* 0x000000141519723e */ /* 0x000fe200000010ff */
[----:B------:R-:W-:Y:S01]  /*4100*/  IMAD.SHL.U32 R20, R12, 0x2, RZ ;  /* 0x000000020c147824 */ /* 0x000fe200078e00ff */
[----:B------:R-:W-:Y:S01]  /*4110*/  BAR.SYNC.DEFER_BLOCKING 0x0 ;  /* 0x0000000000007b1d */ /* 0x000fe20000010000 */
[----:B------:R-:W-:Y:S01]  /*4120*/  IMAD.SHL.U32 R21, R14, 0x2, RZ ;  /* 0x000000020e157824 */ /* 0x000fe200078e00ff */
[----:B------:R-:W-:Y:S01]  /*4130*/  F2FP.BF16.PACK_AB R41, R41, R40 ;  /* 0x000000282929723e */ /* 0x000fe200000010ff */
[----:B------:R-:W-:Y:S01]  /*4140*/  HMMA.16816.F32.BF16 R48, R16, R34, R48 ;  /* 0x000000221030723c */ /* 0x000fe20000041830 */
[----:B------:R-:W-:-:S02]  /*4150*/  F2FP.BF16.PACK_AB R42, R43, R42 ;  /* 0x0000002a2b2a723e */ /* 0x000fc400000010ff */
[----:B------:R-:W-:Y:S01]  /*4160*/  F2FP.BF16.PACK_AB R24, R23, R22 ;  /* 0x000000161718723e */ /* 0x000fe200000010ff */
[----:B------:R-:W-:Y:S01]  /*4170*/  IMAD.SHL.U32 R22, R7, 0x2, RZ ;  /* 0x0000000207167824 */ /* 0x000fe200078e00ff */
[----:B------:R-:W-:Y:S02]  /*4180*/  F2FP.BF16.PACK_AB R53, R53, R52 ;  /* 0x000000343535723e */ /* 0x000fe400000010ff */
[----:B------:R-:W-:Y:S01]  /*4190*/  F2FP.BF16.PACK_AB R54, R55, R54 ;  /* 0x000000363736723e */ /* 0x000fe200000010ff */
[----:B------:R-:W-:Y:S01]  /*41a0*/  HMMA.16816.F32.BF16 R56, R16, R46, R56 ;  /* 0x0000002e1038723c */ /* 0x000fe20000041838 */
[----:B------:R-:W-:Y:S02]  /*41b0*/  SHF.R.U32.HI R5, RZ, 0x4, R0 ;  /* 0x00000004ff057819 */ /* 0x000fe40000011600 */
[----:B------:R-:W-:Y:S02]  /*41c0*/  ISETP.GE.AND P0, PT, R3, 0x300, PT ;  /* 0x000003000300780c */ /* 0x000fe40003f06270 */
[----:B------:R-:W-:-:S02]  /*41d0*/  F2FP.BF16.PACK_AB R9, R9, R8 ;  /* 0x000000080909723e */ /* 0x000fc400000010ff */
[----:B------:R-:W-:Y:S02]  /*41e0*/  F2FP.BF16.PACK_AB R10, R11, R10 ;  /* 0x0000000a0b0a723e */ /* 0x000fe400000010ff */
[----:B------:R-:W-:Y:S01]  /*41f0*/  SGXT.U32 R5, R5, 0x4 ;  /* 0x000000040505781a */ /* 0x000fe20000000000 */
[----:B------:R-:W-:Y:S03]  /*4200*/  STS [R20], R29 ;  /* 0x0000001d14007388 */ /* 0x000fe60000000800 */
[----:B------:R-:W-:-:S03]  /*4210*/  LOP3.LUT R64, R5, R64, RZ, 0xfc, !PT ;  /* 0x0000004005407212 */ /* 0x000fc600078efcff */
[----:B------:R-:W-:Y:S01]  /*4220*/  F2FP.BF16.PACK_AB R49, R49, R48 ;  /* 0x000000303131723e */ /* 0x000fe200000010ff */
[----:B------:R-:W-:Y:S01]  /*4230*/  STS [R21+0x800], R30 ;  /* 0x0008001e15007388 */ /* 0x000fe20000000800 */
[----:B------:R-:W-:Y:S02]  /*4240*/  F2FP.BF16.PACK_AB R50, R51, R50 ;  /* 0x000000323332723e */ /* 0x000fe400000010ff */
[C---:B---3--:R-:W-:Y:S01]  /*4250*/  LOP3.LUT R2, R64.reuse, 0x10, RZ, 0xfc, !PT ;  /* 0x0000001040027812 */ /* 0x048fe200078efcff */
[----:B------:R-:W-:Y:S01]  /*4260*/  STS [R20+0x40], R41 ;  /* 0x0000402914007388 */ /* 0x000fe20000000800 */
[----:B------:R-:W-:Y:S02]  /*4270*/  LOP3.LUT R0, R64, 0x20, RZ, 0xfc, !PT ;  /* 0x0000002040007812 */ /* 0x000fe400078efcff */
[----:B------:R-:W-:Y:S01]  /*4280*/  F2FP.BF16.PACK_AB R57, R57, R56 ;  /* 0x000000383939723e */ /* 0x000fe200000010ff */
[----:B------:R-:W-:Y:S01]  /*4290*/  STS [R21+0x840], R42 ;  /* 0x0008402a15007388 */ /* 0x000fe20000000800 */
[----:B------:R-:W-:-:S02]  /*42a0*/  F2FP.BF16.PACK_AB R58, R59, R58 ;  /* 0x0000003a3b3a723e */ /* 0x000fc400000010ff */
[----:B------:R-:W-:Y:S01]  /*42b0*/  ISETP.LT.AND P3, PT, R64, 0x4d, !P0 ;  /* 0x0000004d4000780c */ /* 0x000fe20004761270 */
[----:B------:R-:W-:Y:S01]  /*42c0*/  STS [R20+0x80], R53 ;  /* 0x0000803514007388 */ /* 0x000fe20000000800 */
[----:B------:R-:W-:Y:S02]  /*42d0*/  ISETP.LT.AND P2, PT, R2, 0x4d, !P0 ;  /* 0x0000004d0200780c */ /* 0x000fe40004741270 */
[----:B------:R-:W-:Y:S01]  /*42e0*/  ISETP.LT.AND P1, PT, R0, 0x4d, !P0 ;  /* 0x0000004d0000780c */ /* 0x000fe20004721270 */
[----:B------:R-:W-:Y:S04]  /*42f0*/  STS [R21+0x880], R54 ;  /* 0x0008803615007388 */ /* 0x000fe80000000800 */
[----:B------:R-:W-:Y:S04]  /*4300*/  STS [R20+0xc0], R9 ;  /* 0x0000c00914007388 */ /* 0x000fe80000000800 */
[----:B------:R-:W-:Y:S04]  /*4310*/  STS [R21+0x8c0], R10 ;  /* 0x0008c00a15007388 */ /* 0x000fe80000000800 */
[----:B------:R-:W-:Y:S06]  /*4320*/  BAR.SYNC.DEFER_BLOCKING 0x0 ;  /* 0x0000000000007b1d */ /* 0x000fec0000010000 */
[----:B------:R-:W1:Y:S04]  /*4330*/  LDS.128 R16, [R6] ;  /* 0x0000000006107984 */ /* 0x000e680000000c00 */
[----:B------:R-:W2:Y:S04]  /*4340*/  LDS.128 R12, [R22+0x1000] ;  /* 0x00100000160c7984 */ /* 0x000ea80000000c00 */
[----:B------:R-:W-:Y:S06]  /*4350*/  BAR.SYNC.DEFER_BLOCKING 0x0 ;  /* 0x0000000000007b1d */ /* 0x000fec0000010000 */
[----:B------:R-:W-:Y:S04]  /*4360*/  STS [R20], R37 ;  /* 0x0000002514007388 */ /* 0x000fe80000000800 */
[----:B------:R-:W-:Y:S04]  /*4370*/  STS [R21+0x800], R38 ;  /* 0x0008002615007388 */ /* 0x000fe80000000800 */
[----:B------:R-:W-:Y:S04]  /*4380*/  STS [R20+0x40], R49 ;  /* 0x0000403114007388 */ /* 0x000fe80000000800 */
[----:B------:R-:W-:Y:S04]  /*4390*/  STS [R21+0x840], R50 ;  /* 0x0008403215007388 */ /* 0x000fe80000000800 */
[----:B------:R-:W-:Y:S04]  /*43a0*/  STS [R20+0x80], R57 ;  /* 0x0000803914007388 */ /* 0x000fe80000000800 */
[----:B------:R-:W-:Y:S04]  /*43b0*/  STS [R21+0x880], R58 ;  /* 0x0008803a15007388 */ /* 0x000fe80000000800 */
[----:B------:R3:W-:Y:S04]  /*43c0*/  STS [R20+0xc0], R25 ;  /* 0x0000c01914007388 */ /* 0x0007e80000000800 */
[----:B------:R4:W-:Y:S04]  /*43d0*/  STS [R21+0x8c0], R24 ;  /* 0x0008c01815007388 */ /* 0x0009e80000000800 */
[----:B------:R-:W-:Y:S01]  /*43e0*/  BAR.SYNC.DEFER_BLOCKING 0x0 ;  /* 0x0000000000007b1d */ /* 0x000fe20000010000 */
[C---:B---3--:R-:W-:Y:S01]  /*43f0*/  IMAD R20, R64.reuse, 0x300, R3 ;  /* 0x0000030040147824 */ /* 0x048fe200078e0203 */
[----:B------:R-:W-:Y:S01]  /*4400*/  LOP3.LUT R64, R64, 0x30, RZ, 0xfc, !PT ;  /* 0x0000003040407812 */ /* 0x000fe200078efcff */
[----:B----4-:R-:W-:-:S03]  /*4410*/  IMAD.MOV.U32 R21, RZ, RZ, 0x2 ;  /* 0x00000002ff157424 */ /* 0x010fc600078e00ff */
[----:B------:R-:W-:Y:S02]  /*4420*/  ISETP.LT.AND P0, PT, R64, 0x4d, !P0 ;  /* 0x0000004d4000780c */ /* 0x000fe40004701270 */
[C---:B------:R-:W-:Y:S01]  /*4430*/  IADD3 R4, R20.reuse, 0x3000, RZ ;  /* 0x0000300014047810 */ /* 0x040fe20007ffe0ff */
[----:B------:R-:W-:-:S04]  /*4440*/  IMAD.WIDE R2, R20, R21, c[0x0][0x170] ;  /* 0x00005c0014027625 */ /* 0x000fc800078e0215 */
[----:B------:R-:W-:Y:S01]  /*4450*/  IMAD.WIDE R4, R4, R21, c[0x0][0x170] ;  /* 0x00005c0004047625 */ /* 0x000fe200078e0215 */
[----:B------:R3:W4:Y:S04]  /*4460*/  LDS.128 R8, [R6] ;  /* 0x0000000006087984 */ /* 0x0007280000000c00 */
[----:B-1----:R1:W-:Y:S01]  /*4470*/  @P3 STG.E.128 [R2.64], R16 ;  /* 0x0000001002003986 */ /* 0x0023e2000c101d04 */
[----:B---3--:R-:W-:-:S03]  /*4480*/  IADD3 R6, R20, 0x6000, RZ ;  /* 0x0000600014067810 */ /* 0x008fc60007ffe0ff */
[----:B--2---:R1:W-:Y:S02]  /*4490*/  @P2 STG.E.128 [R4.64], R12 ;  /* 0x0000000c04002986 */ /* 0x0043e4000c101d04 */
[----:B------:R-:W-:-:S05]  /*44a0*/  IMAD.WIDE R6, R6, R21, c[0x0][0x170] ;  /* 0x00005c0006067625 */ /* 0x000fca00078e0215 */
[----:B----4-:R1:W-:Y:S01]  /*44b0*/  @P1 STG.E.128 [R6.64], R8 ;  /* 0x0000000806001986 */ /* 0x0103e2000c101d04 */
[----:B------:R-:W-:Y:S05]  /*44c0*/  @!P0 EXIT ;  /* 0x000000000000894d */ /* 0x000fea0003800000 */
[----:B-1----:R-:W1:Y:S01]  /*44d0*/  LDS.128 R4, [R22+0x1000] ;  /* 0x0010000016047984 */ /* 0x002e620000000c00 */
[----:B------:R-:W-:-:S05]  /*44e0*/  IADD3 R2, R20, 0x9000, RZ ;  /* 0x0000900014027810 */ /* 0x000fca0007ffe0ff */
[----:B------:R-:W-:-:S05]  /*44f0*/  IMAD.WIDE R2, R2, R21, c[0x0][0x170] ;  /* 0x00005c0002027625 */ /* 0x000fca00078e0215 */
[----:B-1----:R-:W-:Y:S01]  /*4500*/  STG.E.128 [R2.64], R4 ;  /* 0x0000000402007986 */ /* 0x002fe2000c101d04 */
[----:B------:R-:W-:Y:S05]  /*4510*/  EXIT ;  /* 0x000000000000794d */ /* 0x000fea0003800000 */
.L_x_0:
[----:B------:R-:W-:-:S00]  /*4520*/  BRA `(.L_x_0) ;  /* 0xfffffff000007947 */ /* 0x000fc0000383ffff */
[----:B------:R-:W-:-:S00]  /*4530*/  NOP ;  /* 0x0000000000007918 */ /* 0x000fc00000000000 */
        /* <DEDUP_REMOVED lines=12> */
.L_x_1:


//--------------------- .nv.shared.triton_mm      --------------------------
	.section	.nv.shared.triton_mm,"aw",@nobits
	.sectionflags	@""
	.align	16
